//
// Generated by NVIDIA NVVM Compiler
//
// Compiler Build ID: CL-36424714
// Cuda compilation tools, release 13.0, V13.0.88
// Based on NVVM 20.0.0
//

.version 9.0
.target sm_100
.address_size 64

	// .globl	_Z12adamw_kernelPfPKfS_S_ifffffff
// _ZZ12adamw_kernelPfPKfS_S_ifffffffE4s_lr has been demoted
// _ZZ12adamw_kernelPfPKfS_S_ifffffffE4s_b1 has been demoted
// _ZZ12adamw_kernelPfPKfS_S_ifffffffE4s_b2 has been demoted
// _ZZ12adamw_kernelPfPKfS_S_ifffffffE5s_eps has been demoted
// _ZZ12adamw_kernelPfPKfS_S_ifffffffE4s_wd has been demoted
// _ZZ12adamw_kernelPfPKfS_S_ifffffffE5s_bc1 has been demoted
// _ZZ12adamw_kernelPfPKfS_S_ifffffffE5s_bc2 has been demoted
.extern .shared .align 16 .b8 s[];

.visible .entry _Z12adamw_kernelPfPKfS_S_ifffffff(
	.param .u64 .ptr .align 1 _Z12adamw_kernelPfPKfS_S_ifffffff_param_0,
	.param .u64 .ptr .align 1 _Z12adamw_kernelPfPKfS_S_ifffffff_param_1,
	.param .u64 .ptr .align 1 _Z12adamw_kernelPfPKfS_S_ifffffff_param_2,
	.param .u64 .ptr .align 1 _Z12adamw_kernelPfPKfS_S_ifffffff_param_3,
	.param .u32 _Z12adamw_kernelPfPKfS_S_ifffffff_param_4,
	.param .f32 _Z12adamw_kernelPfPKfS_S_ifffffff_param_5,
	.param .f32 _Z12adamw_kernelPfPKfS_S_ifffffff_param_6,
	.param .f32 _Z12adamw_kernelPfPKfS_S_ifffffff_param_7,
	.param .f32 _Z12adamw_kernelPfPKfS_S_ifffffff_param_8,
	.param .f32 _Z12adamw_kernelPfPKfS_S_ifffffff_param_9,
	.param .f32 _Z12adamw_kernelPfPKfS_S_ifffffff_param_10,
	.param .f32 _Z12adamw_kernelPfPKfS_S_ifffffff_param_11
)
{
	.reg .pred 	%p<4>;
	.reg .b32 	%r<11>;
	.reg .b32 	%f<38>;
	.reg .b64 	%rd<14>;
	// demoted variable
	.shared .align 4 .f32 _ZZ12adamw_kernelPfPKfS_S_ifffffffE4s_lr;
	// demoted variable
	.shared .align 4 .f32 _ZZ12adamw_kernelPfPKfS_S_ifffffffE4s_b1;
	// demoted variable
	.shared .align 4 .f32 _ZZ12adamw_kernelPfPKfS_S_ifffffffE4s_b2;
	// demoted variable
	.shared .align 4 .f32 _ZZ12adamw_kernelPfPKfS_S_ifffffffE5s_eps;
	// demoted variable
	.shared .align 4 .f32 _ZZ12adamw_kernelPfPKfS_S_ifffffffE4s_wd;
	// demoted variable
	.shared .align 4 .f32 _ZZ12adamw_kernelPfPKfS_S_ifffffffE5s_bc1;
	// demoted variable
	.shared .align 4 .f32 _ZZ12adamw_kernelPfPKfS_S_ifffffffE5s_bc2;
	ld.param.u64 	%rd5, [_Z12adamw_kernelPfPKfS_S_ifffffff_param_0];
	ld.param.u64 	%rd6, [_Z12adamw_kernelPfPKfS_S_ifffffff_param_1];
	ld.param.u64 	%rd7, [_Z12adamw_kernelPfPKfS_S_ifffffff_param_2];
	ld.param.u64 	%rd8, [_Z12adamw_kernelPfPKfS_S_ifffffff_param_3];
	ld.param.u32 	%r7, [_Z12adamw_kernelPfPKfS_S_ifffffff_param_4];
	ld.param.f32 	%f10, [_Z12adamw_kernelPfPKfS_S_ifffffff_param_5];
	ld.param.f32 	%f11, [_Z12adamw_kernelPfPKfS_S_ifffffff_param_6];
	ld.param.f32 	%f12, [_Z12adamw_kernelPfPKfS_S_ifffffff_param_7];
	ld.param.f32 	%f13, [_Z12adamw_kernelPfPKfS_S_ifffffff_param_8];
	ld.param.f32 	%f14, [_Z12adamw_kernelPfPKfS_S_ifffffff_param_9];
	ld.param.f32 	%f15, [_Z12adamw_kernelPfPKfS_S_ifffffff_param_10];
	ld.param.f32 	%f16, [_Z12adamw_kernelPfPKfS_S_ifffffff_param_11];
	mov.u32 	%r1, %tid.x;
	setp.ne.s32 	%p1, %r1, 0;
	@%p1 bra 	$L__BB0_2;
	st.shared.f32 	[_ZZ12adamw_kernelPfPKfS_S_ifffffffE4s_lr], %f10;
	st.shared.f32 	[_ZZ12adamw_kernelPfPKfS_S_ifffffffE4s_b1], %f11;
	st.shared.f32 	[_ZZ12adamw_kernelPfPKfS_S_ifffffffE4s_b2], %f12;
	st.shared.f32 	[_ZZ12adamw_kernelPfPKfS_S_ifffffffE5s_eps], %f13;
	st.shared.f32 	[_ZZ12adamw_kernelPfPKfS_S_ifffffffE4s_wd], %f14;
	mov.f32 	%f17, 0f3F800000;
	sub.f32 	%f18, %f17, %f15;
	st.shared.f32 	[_ZZ12adamw_kernelPfPKfS_S_ifffffffE5s_bc1], %f18;
	sub.f32 	%f19, %f17, %f16;
	st.shared.f32 	[_ZZ12adamw_kernelPfPKfS_S_ifffffffE5s_bc2], %f19;
$L__BB0_2:
	bar.sync 	0;
	mov.u32 	%r8, %ctaid.x;
	mov.u32 	%r2, %ntid.x;
	mad.lo.s32 	%r10, %r8, %r2, %r1;
	setp.ge.s32 	%p2, %r10, %r7;
	@%p2 bra 	$L__BB0_5;
	ld.shared.f32 	%f1, [_ZZ12adamw_kernelPfPKfS_S_ifffffffE4s_b1];
	mov.f32 	%f20, 0f3F800000;
	sub.f32 	%f2, %f20, %f1;
	ld.shared.f32 	%f3, [_ZZ12adamw_kernelPfPKfS_S_ifffffffE4s_b2];
	sub.f32 	%f4, %f20, %f3;
	ld.shared.f32 	%f5, [_ZZ12adamw_kernelPfPKfS_S_ifffffffE5s_bc1];
	ld.shared.f32 	%f6, [_ZZ12adamw_kernelPfPKfS_S_ifffffffE5s_bc2];
	ld.shared.f32 	%f7, [_ZZ12adamw_kernelPfPKfS_S_ifffffffE5s_eps];
	ld.shared.f32 	%f8, [_ZZ12adamw_kernelPfPKfS_S_ifffffffE4s_wd];
	ld.shared.f32 	%f21, [_ZZ12adamw_kernelPfPKfS_S_ifffffffE4s_lr];
	neg.f32 	%f9, %f21;
	mov.u32 	%r9, %nctaid.x;
	mul.lo.s32 	%r4, %r2, %r9;
	cvta.to.global.u64 	%rd1, %rd6;
	cvta.to.global.u64 	%rd2, %rd7;
	cvta.to.global.u64 	%rd3, %rd8;
	cvta.to.global.u64 	%rd4, %rd5;
$L__BB0_4:
	mul.wide.s32 	%rd9, %r10, 4;
	add.s64 	%rd10, %rd1, %rd9;
	ld.global.nc.f32 	%f22, [%rd10];
	add.s64 	%rd11, %rd2, %rd9;
	ld.global.f32 	%f23, [%rd11];
	mul.f32 	%f24, %f1, %f23;
	fma.rn.f32 	%f25, %f2, %f22, %f24;
	st.global.f32 	[%rd11], %f25;
	mul.f32 	%f26, %f22, %f22;
	add.s64 	%rd12, %rd3, %rd9;
	ld.global.f32 	%f27, [%rd12];
	mul.f32 	%f28, %f3, %f27;
	fma.rn.f32 	%f29, %f4, %f26, %f28;
	st.global.f32 	[%rd12], %f29;
	div.rn.f32 	%f30, %f25, %f5;
	div.rn.f32 	%f31, %f29, %f6;
	sqrt.rn.f32 	%f32, %f31;
	add.f32 	%f33, %f32, %f7;
	div.rn.f32 	%f34, %f30, %f33;
	add.s64 	%rd13, %rd4, %rd9;
	ld.global.f32 	%f35, [%rd13];
	fma.rn.f32 	%f36, %f8, %f35, %f34;
	fma.rn.f32 	%f37, %f9, %f36, %f35;
	st.global.f32 	[%rd13], %f37;
	add.s32 	%r10, %r10, %r4;
	setp.lt.s32 	%p3, %r10, %r7;
	@%p3 bra 	$L__BB0_4;
$L__BB0_5:
	ret;

}
	// .globl	_Z19max_abs_diff_kernelPKfS0_iPf
.visible .entry _Z19max_abs_diff_kernelPKfS0_iPf(
	.param .u64 .ptr .align 1 _Z19max_abs_diff_kernelPKfS0_iPf_param_0,
	.param .u64 .ptr .align 1 _Z19max_abs_diff_kernelPKfS0_iPf_param_1,
	.param .u32 _Z19max_abs_diff_kernelPKfS0_iPf_param_2,
	.param .u64 .ptr .align 1 _Z19max_abs_diff_kernelPKfS0_iPf_param_3
)
{
	.reg .pred 	%p<9>;
	.reg .b32 	%r<19>;
	.reg .b32 	%f<15>;
	.reg .b64 	%rd<12>;

	ld.param.u64 	%rd3, [_Z19max_abs_diff_kernelPKfS0_iPf_param_0];
	ld.param.u64 	%rd4, [_Z19max_abs_diff_kernelPKfS0_iPf_param_1];
	ld.param.u32 	%r11, [_Z19max_abs_diff_kernelPKfS0_iPf_param_2];
	ld.param.u64 	%rd5, [_Z19max_abs_diff_kernelPKfS0_iPf_param_3];
	mov.u32 	%r1, %ctaid.x;
	mov.u32 	%r18, %ntid.x;
	mov.u32 	%r3, %tid.x;
	mad.lo.s32 	%r17, %r1, %r18, %r3;
	setp.ge.s32 	%p1, %r17, %r11;
	mov.f32 	%f14, 0f00000000;
	@%p1 bra 	$L__BB1_3;
	mov.u32 	%r12, %nctaid.x;
	mul.lo.s32 	%r5, %r18, %r12;
	cvta.to.global.u64 	%rd1, %rd3;
	cvta.to.global.u64 	%rd2, %rd4;
	mov.f32 	%f14, 0f00000000;
$L__BB1_2:
	mul.wide.s32 	%rd6, %r17, 4;
	add.s64 	%rd7, %rd1, %rd6;
	ld.global.f32 	%f7, [%rd7];
	add.s64 	%rd8, %rd2, %rd6;
	ld.global.f32 	%f8, [%rd8];
	sub.f32 	%f9, %f7, %f8;
	abs.f32 	%f10, %f9;
	setp.gt.f32 	%p2, %f10, %f14;
	selp.f32 	%f14, %f10, %f14, %p2;
	add.s32 	%r17, %r17, %r5;
	setp.lt.s32 	%p3, %r17, %r11;
	@%p3 bra 	$L__BB1_2;
$L__BB1_3:
	shl.b32 	%r13, %r3, 2;
	mov.u32 	%r14, s;
	add.s32 	%r8, %r14, %r13;
	st.shared.f32 	[%r8], %f14;
	bar.sync 	0;
	setp.lt.u32 	%p4, %r18, 2;
	@%p4 bra 	$L__BB1_8;
$L__BB1_4:
	mov.u32 	%r9, %r18;
	shr.u32 	%r18, %r9, 1;
	setp.ge.u32 	%p5, %r3, %r18;
	@%p5 bra 	$L__BB1_7;
	shl.b32 	%r15, %r18, 2;
	add.s32 	%r16, %r8, %r15;
	ld.shared.f32 	%f4, [%r16];
	ld.shared.f32 	%f11, [%r8];
	setp.leu.f32 	%p6, %f4, %f11;
	@%p6 bra 	$L__BB1_7;
	st.shared.f32 	[%r8], %f4;
$L__BB1_7:
	bar.sync 	0;
	setp.gt.u32 	%p7, %r9, 3;
	@%p7 bra 	$L__BB1_4;
$L__BB1_8:
	setp.ne.s32 	%p8, %r3, 0;
	@%p8 bra 	$L__BB1_10;
	ld.shared.f32 	%f12, [s];
	cvta.to.global.u64 	%rd9, %rd5;
	mul.wide.u32 	%rd10, %r1, 4;
	add.s64 	%rd11, %rd9, %rd10;
	st.global.f32 	[%rd11], %f12;
$L__BB1_10:
	ret;

}


// ===== COMPILED SASS (sm_100) =====

	.target	sm_100

	.elftype	@"ET_EXEC"


//--------------------- .note.nv.tkinfo           --------------------------
	.section	.note.nv.tkinfo,"",@"SHT_NOTE"
	.sectionflags	@"SHF_NOTE_NV_TKINFO"
	.tkinfo
        /*0018*/ 	.word	0x00000002
        /*0030*/ 	.string	""
        /*0030*/ 	.string	"ptxas"
        /*0030*/ 	.string	"Cuda compilation tools, release 13.0, V13.0.88"
        /*0030*/ 	.string	"Build cuda_13.0.r13.0/compiler.36424714_0"
        /*0030*/ 	.string	"-arch sm_100 -m 64 "



//--------------------- .note.nv.cuinfo           --------------------------
	.section	.note.nv.cuinfo,"",@"SHT_NOTE"
	.sectionflags	@"SHF_NOTE_NV_CUINFO"
        /*0018*/ 	.short	0x0002
        /*001a*/ 	.short	0x0064
        /*001c*/ 	.short	0x0082
	.zero		2


//--------------------- .nv.info                  --------------------------
	.section	.nv.info,"",@"SHT_CUDA_INFO"
	.align	4


	//----- nvinfo : EIATTR_REGCOUNT
	.align		4
        /*0000*/ 	.byte	0x04, 0x2f
        /*0002*/ 	.short	(.L_1 - .L_0)
	.align		4
.L_0:
        /*0004*/ 	.word	index@(_Z12adamw_kernelPfPKfS_S_ifffffff)
        /*0008*/ 	.word	0x00000023


	//----- nvinfo : EIATTR_FRAME_SIZE
	.align		4
.L_1:
        /*000c*/ 	.byte	0x04, 0x11
        /*000e*/ 	.short	(.L_3 - .L_2)
	.align		4
.L_2:
        /*0010*/ 	.word	index@($__internal_1_$__cuda_sm3x_div_rn_noftz_f32_slowpath)
        /*0014*/ 	.word	0x00000000


	//----- nvinfo : EIATTR_FRAME_SIZE
	.align		4
.L_3:
        /*0018*/ 	.byte	0x04, 0x11
        /*001a*/ 	.short	(.L_5 - .L_4)
	.align		4
.L_4:
        /*001c*/ 	.word	index@($__internal_0_$__cuda_sm20_sqrt_rn_f32_slowpath)
        /*0020*/ 	.word	0x00000000


	//----- nvinfo : EIATTR_FRAME_SIZE
	.align		4
.L_5:
        /*0024*/ 	.byte	0x04, 0x11
        /*0026*/ 	.short	(.L_7 - .L_6)
	.align		4
.L_6:
        /*0028*/ 	.word	index@(_Z12adamw_kernelPfPKfS_S_ifffffff)
        /*002c*/ 	.word	0x00000000


	//----- nvinfo : EIATTR_REGCOUNT
	.align		4
.L_7:
        /*0030*/ 	.byte	0x04, 0x2f
        /*0032*/ 	.short	(.L_9 - .L_8)
	.align		4
.L_8:
        /*0034*/ 	.word	index@(_Z19max_abs_diff_kernelPKfS0_iPf)
        /*0038*/ 	.word	0x00000012


	//----- nvinfo : EIATTR_FRAME_SIZE
	.align		4
.L_9:
        /*003c*/ 	.byte	0x04, 0x11
        /*003e*/ 	.short	(.L_11 - .L_10)
	.align		4
.L_10:
        /*0040*/ 	.word	index@(_Z19max_abs_diff_kernelPKfS0_iPf)
        /*0044*/ 	.word	0x00000000


	//----- nvinfo : EIATTR_MIN_STACK_SIZE
	.align		4
.L_11:
        /*0048*/ 	.byte	0x04, 0x12
        /*004a*/ 	.short	(.L_13 - .L_12)
	.align		4
.L_12:
        /*004c*/ 	.word	index@(_Z19max_abs_diff_kernelPKfS0_iPf)
        /*0050*/ 	.word	0x00000000


	//----- nvinfo : EIATTR_MIN_STACK_SIZE
	.align		4
.L_13:
        /*0054*/ 	.byte	0x04, 0x12
        /*0056*/ 	.short	(.L_15 - .L_14)
	.align		4
.L_14:
        /*0058*/ 	.word	index@(_Z12adamw_kernelPfPKfS_S_ifffffff)
        /*005c*/ 	.word	0x00000000
.L_15:


//--------------------- .nv.compat                --------------------------
	.section	.nv.compat,"",@"SHT_CUDA_COMPAT_INFO"
	.align	4
        /*0000*/ 	.byte	0x02, 0x09, 0x00, 0x00, 0x02, 0x02, 0x01, 0x00, 0x02, 0x05, 0x05, 0x00, 0x03, 0x07, 0x01, 0x01
        /*0010*/ 	.byte	0x02, 0x03, 0x00, 0x00, 0x02, 0x06, 0x01, 0x00, 0x04, 0x0b, 0x08, 0x00, 0x01, 0x00, 0x00, 0x00
        /*0020*/ 	.byte	0x00, 0x00, 0x00, 0x00


//--------------------- .nv.info._Z19max_abs_diff_kernelPKfS0_iPf --------------------------
	.section	.nv.info._Z19max_abs_diff_kernelPKfS0_iPf,"",@"SHT_CUDA_INFO"
	.sectionflags	@""
	.align	4


	//----- nvinfo : EIATTR_CUDA_API_VERSION
	.align		4
        /*0000*/ 	.byte	0x04, 0x37
        /*0002*/ 	.short	(.L_17 - .L_16)
.L_16:
        /*0004*/ 	.word	0x00000082


	//----- nvinfo : EIATTR_KPARAM_INFO
	.align		4
.L_17:
        /*0008*/ 	.byte	0x04, 0x17
        /*000a*/ 	.short	(.L_19 - .L_18)
.L_18:
        /*000c*/ 	.word	0x00000000
        /*0010*/ 	.short	0x0003
        /*0012*/ 	.short	0x0018
        /*0014*/ 	.byte	0x00, 0xf5, 0x21, 0x00


	//----- nvinfo : EIATTR_KPARAM_INFO
	.align		4
.L_19:
        /*0018*/ 	.byte	0x04, 0x17
        /*001a*/ 	.short	(.L_21 - .L_20)
.L_20:
        /*001c*/ 	.word	0x00000000
        /*0020*/ 	.short	0x0002
        /*0022*/ 	.short	0x0010
        /*0024*/ 	.byte	0x00, 0xf0, 0x11, 0x00


	//----- nvinfo : EIATTR_KPARAM_INFO
	.align		4
.L_21:
        /*0028*/ 	.byte	0x04, 0x17
        /*002a*/ 	.short	(.L_23 - .L_22)
.L_22:
        /*002c*/ 	.word	0x00000000
        /*0030*/ 	.short	0x0001
        /*0032*/ 	.short	0x0008
        /*0034*/ 	.byte	0x00, 0xf5, 0x21, 0x00


	//----- nvinfo : EIATTR_KPARAM_INFO
	.align		4
.L_23:
        /*0038*/ 	.byte	0x04, 0x17
        /*003a*/ 	.short	(.L_25 - .L_24)
.L_24:
        /*003c*/ 	.word	0x00000000
        /*0040*/ 	.short	0x0000
        /*0042*/ 	.short	0x0000
        /*0044*/ 	.byte	0x00, 0xf5, 0x21, 0x00


	//----- nvinfo : EIATTR_SPARSE_MMA_MASK
	.align		4
.L_25:
        /*0048*/ 	.byte	0x03, 0x50
        /*004a*/ 	.short	0x0000


	//----- nvinfo : EIATTR_MAXREG_COUNT
	.align		4
        /*004c*/ 	.byte	0x03, 0x1b
        /*004e*/ 	.short	0x00ff


	//----- nvinfo : EIATTR_NUM_BARRIERS
	.align		4
        /*0050*/ 	.byte	0x02, 0x4c
        /*0052*/ 	.byte	0x01
	.zero		1


	//----- nvinfo : EIATTR_MERCURY_ISA_VERSION
	.align		4
        /*0054*/ 	.byte	0x03, 0x5f
        /*0056*/ 	.short	0x0101


	//----- nvinfo : EIATTR_VRC_CTA_INIT_COUNT
	.align		4
        /*0058*/ 	.byte	0x02, 0x4a
	.zero		1
	.zero		1


	//----- nvinfo : EIATTR_EXIT_INSTR_OFFSETS
	.align		4
        /*005c*/ 	.byte	0x04, 0x1c
        /*005e*/ 	.short	(.L_27 - .L_26)


	//   ....[0]....
.L_26:
        /*0060*/ 	.word	0x00000330


	//   ....[1]....
        /*0064*/ 	.word	0x000003b0


	//----- nvinfo : EIATTR_CRS_STACK_SIZE
	.align		4
.L_27:
        /*0068*/ 	.byte	0x04, 0x1e
        /*006a*/ 	.short	(.L_29 - .L_28)
.L_28:
        /*006c*/ 	.word	0x00000000


	//----- nvinfo : EIATTR_CBANK_PARAM_SIZE
	.align		4
.L_29:
        /*0070*/ 	.byte	0x03, 0x19
        /*0072*/ 	.short	0x0020


	//----- nvinfo : EIATTR_PARAM_CBANK
	.align		4
        /*0074*/ 	.byte	0x04, 0x0a
        /*0076*/ 	.short	(.L_31 - .L_30)
	.align		4
.L_30:
        /*0078*/ 	.word	index@(.nv.constant0._Z19max_abs_diff_kernelPKfS0_iPf)
        /*007c*/ 	.short	0x0380
        /*007e*/ 	.short	0x0020


	//----- nvinfo : EIATTR_SW_WAR
	.align		4
.L_31:
        /*0080*/ 	.byte	0x04, 0x36
        /*0082*/ 	.short	(.L_33 - .L_32)
.L_32:
        /*0084*/ 	.word	0x00000008
.L_33:


//--------------------- .nv.info._Z12adamw_kernelPfPKfS_S_ifffffff --------------------------
	.section	.nv.info._Z12adamw_kernelPfPKfS_S_ifffffff,"",@"SHT_CUDA_INFO"
	.sectionflags	@""
	.align	4


	//----- nvinfo : EIATTR_CUDA_API_VERSION
	.align		4
        /*0000*/ 	.byte	0x04, 0x37
        /*0002*/ 	.short	(.L_35 - .L_34)
.L_34:
        /*0004*/ 	.word	0x00000082


	//----- nvinfo : EIATTR_KPARAM_INFO
	.align		4
.L_35:
        /*0008*/ 	.byte	0x04, 0x17
        /*000a*/ 	.short	(.L_37 - .L_36)
.L_36:
        /*000c*/ 	.word	0x00000000
        /*0010*/ 	.short	0x000b
        /*0012*/ 	.short	0x003c
        /*0014*/ 	.byte	0x00, 0xf0, 0x11, 0x00


	//----- nvinfo : EIATTR_KPARAM_INFO
	.align		4
.L_37:
        /*0018*/ 	.byte	0x04, 0x17
        /*001a*/ 	.short	(.L_39 - .L_38)
.L_38:
        /*001c*/ 	.word	0x00000000
        /*0020*/ 	.short	0x000a
        /*0022*/ 	.short	0x0038
        /*0024*/ 	.byte	0x00, 0xf0, 0x11, 0x00


	//----- nvinfo : EIATTR_KPARAM_INFO
	.align		4
.L_39:
        /*0028*/ 	.byte	0x04, 0x17
        /*002a*/ 	.short	(.L_41 - .L_40)
.L_40:
        /*002c*/ 	.word	0x00000000
        /*0030*/ 	.short	0x0009
        /*0032*/ 	.short	0x0034
        /*0034*/ 	.byte	0x00, 0xf0, 0x11, 0x00


	//----- nvinfo : EIATTR_KPARAM_INFO
	.align		4
.L_41:
        /*0038*/ 	.byte	0x04, 0x17
        /*003a*/ 	.short	(.L_43 - .L_42)
.L_42:
        /*003c*/ 	.word	0x00000000
        /*0040*/ 	.short	0x0008
        /*0042*/ 	.short	0x0030
        /*0044*/ 	.byte	0x00, 0xf0, 0x11, 0x00


	//----- nvinfo : EIATTR_KPARAM_INFO
	.align		4
.L_43:
        /*0048*/ 	.byte	0x04, 0x17
        /*004a*/ 	.short	(.L_45 - .L_44)
.L_44:
        /*004c*/ 	.word	0x00000000
        /*0050*/ 	.short	0x0007
        /*0052*/ 	.short	0x002c
        /*0054*/ 	.byte	0x00, 0xf0, 0x11, 0x00


	//----- nvinfo : EIATTR_KPARAM_INFO
	.align		4
.L_45:
        /*0058*/ 	.byte	0x04, 0x17
        /*005a*/ 	.short	(.L_47 - .L_46)
.L_46:
        /*005c*/ 	.word	0x00000000
        /*0060*/ 	.short	0x0006
        /*0062*/ 	.short	0x0028
        /*0064*/ 	.byte	0x00, 0xf0, 0x11, 0x00


	//----- nvinfo : EIATTR_KPARAM_INFO
	.align		4
.L_47:
        /*0068*/ 	.byte	0x04, 0x17
        /*006a*/ 	.short	(.L_49 - .L_48)
.L_48:
        /*006c*/ 	.word	0x00000000
        /*0070*/ 	.short	0x0005
        /*0072*/ 	.short	0x0024
        /*0074*/ 	.byte	0x00, 0xf0, 0x11, 0x00


	//----- nvinfo : EIATTR_KPARAM_INFO
	.align		4
.L_49:
        /*0078*/ 	.byte	0x04, 0x17
        /*007a*/ 	.short	(.L_51 - .L_50)
.L_50:
        /*007c*/ 	.word	0x00000000
        /*0080*/ 	.short	0x0004
        /*0082*/ 	.short	0x0020
        /*0084*/ 	.byte	0x00, 0xf0, 0x11, 0x00


	//----- nvinfo : EIATTR_KPARAM_INFO
	.align		4
.L_51:
        /*0088*/ 	.byte	0x04, 0x17
        /*008a*/ 	.short	(.L_53 - .L_52)
.L_52:
        /*008c*/ 	.word	0x00000000
        /*0090*/ 	.short	0x0003
        /*0092*/ 	.short	0x0018
        /*0094*/ 	.byte	0x00, 0xf5, 0x21, 0x00


	//----- nvinfo : EIATTR_KPARAM_INFO
	.align		4
.L_53:
        /*0098*/ 	.byte	0x04, 0x17
        /*009a*/ 	.short	(.L_55 - .L_54)
.L_54:
        /*009c*/ 	.word	0x00000000
        /*00a0*/ 	.short	0x0002
        /*00a2*/ 	.short	0x0010
        /*00a4*/ 	.byte	0x00, 0xf5, 0x21, 0x00


	//----- nvinfo : EIATTR_KPARAM_INFO
	.align		4
.L_55:
        /*00a8*/ 	.byte	0x04, 0x17
        /*00aa*/ 	.short	(.L_57 - .L_56)
.L_56:
        /*00ac*/ 	.word	0x00000000
        /*00b0*/ 	.short	0x0001
        /*00b2*/ 	.short	0x0008
        /*00b4*/ 	.byte	0x00, 0xf5, 0x21, 0x00


	//----- nvinfo : EIATTR_KPARAM_INFO
	.align		4
.L_57:
        /*00b8*/ 	.byte	0x04, 0x17
        /*00ba*/ 	.short	(.L_59 - .L_58)
.L_58:
        /*00bc*/ 	.word	0x00000000
        /*00c0*/ 	.short	0x0000
        /*00c2*/ 	.short	0x0000
        /*00c4*/ 	.byte	0x00, 0xf5, 0x21, 0x00


	//----- nvinfo : EIATTR_SPARSE_MMA_MASK
	.align		4
.L_59:
        /*00c8*/ 	.byte	0x03, 0x50
        /*00ca*/ 	.short	0x0000


	//----- nvinfo : EIATTR_MAXREG_COUNT
	.align		4
        /*00cc*/ 	.byte	0x03, 0x1b
        /*00ce*/ 	.short	0x00ff


	//----- nvinfo : EIATTR_NUM_BARRIERS
	.align		4
        /*00d0*/ 	.byte	0x02, 0x4c
        /*00d2*/ 	.byte	0x01
	.zero		1


	//----- nvinfo : EIATTR_MERCURY_ISA_VERSION
	.align		4
        /*00d4*/ 	.byte	0x03, 0x5f
        /*00d6*/ 	.short	0x0101


	//----- nvinfo : EIATTR_UNUSED_LOAD_BYTE_OFFSET
	.align		4
        /*00d8*/ 	.byte	0x04, 0x44
        /*00da*/ 	.short	(.L_61 - .L_60)


	//   ....[0]....
.L_60:
        /*00dc*/ 	.word	0x00000270
        /*00e0*/ 	.word	0x00000fff


	//----- nvinfo : EIATTR_VRC_CTA_INIT_COUNT
	.align		4
.L_61:
        /*00e4*/ 	.byte	0x02, 0x4a
	.zero		1
	.zero		1


	//----- nvinfo : EIATTR_EXIT_INSTR_OFFSETS
	.align		4
        /*00e8*/ 	.byte	0x04, 0x1c
        /*00ea*/ 	.short	(.L_63 - .L_62)


	//   ....[0]....
.L_62:
        /*00ec*/ 	.word	0x000001c0


	//   ....[1]....
        /*00f0*/ 	.word	0x000007b0


	//----- nvinfo : EIATTR_CRS_STACK_SIZE
	.align		4
.L_63:
        /*00f4*/ 	.byte	0x04, 0x1e
        /*00f6*/ 	.short	(.L_65 - .L_64)
.L_64:
        /*00f8*/ 	.word	0x00000000


	//----- nvinfo : EIATTR_CBANK_PARAM_SIZE
	.align		4
.L_65:
        /*00fc*/ 	.byte	0x03, 0x19
        /*00fe*/ 	.short	0x0040


	//----- nvinfo : EIATTR_PARAM_CBANK
	.align		4
        /*0100*/ 	.byte	0x04, 0x0a
        /*0102*/ 	.short	(.L_67 - .L_66)
	.align		4
.L_66:
        /*0104*/ 	.word	index@(.nv.constant0._Z12adamw_kernelPfPKfS_S_ifffffff)
        /*0108*/ 	.short	0x0380
        /*010a*/ 	.short	0x0040


	//----- nvinfo : EIATTR_SW_WAR
	.align		4
.L_67:
        /*010c*/ 	.byte	0x04, 0x36
        /*010e*/ 	.short	(.L_69 - .L_68)
.L_68:
        /*0110*/ 	.word	0x00000008
.L_69:


//--------------------- .nv.callgraph             --------------------------
	.section	.nv.callgraph,"",@"SHT_CUDA_CALLGRAPH"
	.align	4
	.sectionentsize	8
	.align		4
        /*0000*/ 	.word	0x00000000
	.align		4
        /*0004*/ 	.word	0xffffffff
	.align		4
        /*0008*/ 	.word	0x00000000
	.align		4
        /*000c*/ 	.word	0xfffffffe
	.align		4
        /*0010*/ 	.word	0x00000000
	.align		4
        /*0014*/ 	.word	0xfffffffd
	.align		4
        /*0018*/ 	.word	0x00000000
	.align		4
        /*001c*/ 	.word	0xfffffffc


//--------------------- .text._Z19max_abs_diff_kernelPKfS0_iPf --------------------------
	.section	.text._Z19max_abs_diff_kernelPKfS0_iPf,"ax",@progbits
	.align	128
        .global         _Z19max_abs_diff_kernelPKfS0_iPf
        .type           _Z19max_abs_diff_kernelPKfS0_iPf,@function
        .size           _Z19max_abs_diff_kernelPKfS0_iPf,(.L_x_35 - _Z19max_abs_diff_kernelPKfS0_iPf)
        .other          _Z19max_abs_diff_kernelPKfS0_iPf,@"STO_CUDA_ENTRY STV_DEFAULT"
_Z19max_abs_diff_kernelPKfS0_iPf:
.text._Z19max_abs_diff_kernelPKfS0_iPf:
[----:B------:R-:W-:Y:S01]  /*0000*/  LDC R1, c[0x0][0x37c] ;  /* 0x0000df00ff017b82 */ /* 0x000fe20000000800 */
[----:B------:R-:W0:Y:S01]  /*0010*/  S2R R13, SR_CTAID.X ;  /* 0x00000000000d7919 */ /* 0x000e220000002500 */
[----:B------:R-:W1:Y:S01]  /*0020*/  LDCU UR4, c[0x0][0x360] ;  /* 0x00006c00ff0477ac */ /* 0x000e620008000800 */
[----:B------:R-:W-:Y:S01]  /*0030*/  BSSY.RECONVERGENT B0, `(.L_x_0) ;  /* 0x0000018000007945 */ /* 0x000fe20003800200 */
[----:B------:R-:W-:Y:S01]  /*0040*/  IMAD.MOV.U32 R11, RZ, RZ, RZ ;  /* 0x000000ffff0b7224 */ /* 0x000fe200078e00ff */
[----:B------:R-:W0:Y:S01]  /*0050*/  S2R R14, SR_TID.X ;  /* 0x00000000000e7919 */ /* 0x000e220000002100 */
[----:B------:R-:W2:Y:S01]  /*0060*/  LDCU UR5, c[0x0][0x390] ;  /* 0x00007200ff0577ac */ /* 0x000ea20008000800 */
[----:B------:R-:W3:Y:S01]  /*0070*/  LDCU.64 UR6, c[0x0][0x358] ;  /* 0x00006b00ff0677ac */ /* 0x000ee20008000a00 */
[----:B-1----:R-:W-:Y:S02]  /*0080*/  IMAD.U32 R10, RZ, RZ, UR4 ;  /* 0x00000004ff0a7e24 */ /* 0x002fe4000f8e00ff */
[----:B0-----:R-:W-:-:S05]  /*0090*/  IMAD R0, R13, UR4, R14 ;  /* 0x000000040d007c24 */ /* 0x001fca000f8e020e */
[----:B--2---:R-:W-:-:S13]  /*00a0*/  ISETP.GE.AND P0, PT, R0, UR5, PT ;  /* 0x0000000500007c0c */ /* 0x004fda000bf06270 */
[----:B---3--:R-:W-:Y:S05]  /*00b0*/  @P0 BRA `(.L_x_1) ;  /* 0x00000000003c0947 */ /* 0x008fea0003800000 */
[----:B------:R-:W0:Y:S01]  /*00c0*/  LDC.64 R6, c[0x0][0x380] ;  /* 0x0000e000ff067b82 */ /* 0x000e220000000a00 */
[----:B------:R-:W1:Y:S01]  /*00d0*/  LDCU UR4, c[0x0][0x370] ;  /* 0x00006e00ff0477ac */ /* 0x000e620008000800 */
[----:B------:R-:W-:-:S06]  /*00e0*/  IMAD.MOV.U32 R11, RZ, RZ, RZ ;  /* 0x000000ffff0b7224 */ /* 0x000fcc00078e00ff */
[----:B------:R-:W2:Y:S01]  /*00f0*/  LDC.64 R8, c[0x0][0x388] ;  /* 0x0000e200ff087b82 */ /* 0x000ea20000000a00 */
[----:B-1----:R-:W-:-:S07]  /*0100*/  IMAD R15, R10, UR4, RZ ;  /* 0x000000040a0f7c24 */ /* 0x002fce000f8e02ff */
.L_x_2:
[----:B0-----:R-:W-:-:S04]  /*0110*/  IMAD.WIDE R2, R0, 0x4, R6 ;  /* 0x0000000400027825 */ /* 0x001fc800078e0206 */
[----:B--2---:R-:W-:Y:S02]  /*0120*/  IMAD.WIDE R4, R0, 0x4, R8 ;  /* 0x0000000400047825 */ /* 0x004fe400078e0208 */
[----:B------:R-:W2:Y:S04]  /*0130*/  LDG.E R2, desc[UR6][R2.64] ;  /* 0x0000000602027981 */ /* 0x000ea8000c1e1900 */
[----:B------:R-:W2:Y:S01]  /*0140*/  LDG.E R5, desc[UR6][R4.64] ;  /* 0x0000000604057981 */ /* 0x000ea2000c1e1900 */
[----:B------:R-:W-:-:S04]  /*0150*/  IADD3 R0, PT, PT, R15, R0, RZ ;  /* 0x000000000f007210 */ /* 0x000fc80007ffe0ff */
[----:B------:R-:W-:Y:S01]  /*0160*/  ISETP.GE.AND P1, PT, R0, UR5, PT ;  /* 0x0000000500007c0c */ /* 0x000fe2000bf26270 */
[----:B--2---:R-:W-:-:S05]  /*0170*/  FADD R12, R2, -R5 ;  /* 0x80000005020c7221 */ /* 0x004fca0000000000 */
[----:B------:R-:W-:-:S04]  /*0180*/  FSETP.GT.AND P0, PT, |R12|, R11, PT ;  /* 0x0000000b0c00720b */ /* 0x000fc80003f04200 */
[----:B------:R-:W-:-:S03]  /*0190*/  FSEL R11, |R12|, R11, P0 ;  /* 0x0000000b0c0b7208 */ /* 0x000fc60000000200 */
[----:B------:R-:W-:Y:S06]  /*01a0*/  @!P1 BRA `(.L_x_2) ;  /* 0xfffffffc00d89947 */ /* 0x000fec000383ffff */
.L_x_1:
[----:B------:R-:W-:Y:S05]  /*01b0*/  BSYNC.RECONVERGENT B0 ;  /* 0x0000000000007941 */ /* 0x000fea0003800200 */
.L_x_0:
[----:B------:R-:W0:Y:S01]  /*01c0*/  S2UR UR5, SR_CgaCtaId ;  /* 0x00000000000579c3 */ /* 0x000e220000008800 */
[----:B------:R-:W-:Y:S01]  /*01d0*/  UMOV UR4, 0x400 ;  /* 0x0000040000047882 */ /* 0x000fe20000000000 */
[----:B------:R-:W-:Y:S01]  /*01e0*/  ISETP.GE.U32.AND P0, PT, R10, 0x2, PT ;  /* 0x000000020a00780c */ /* 0x000fe20003f06070 */
[----:B0-----:R-:W-:-:S06]  /*01f0*/  ULEA UR4, UR5, UR4, 0x18 ;  /* 0x0000000405047291 */ /* 0x001fcc000f8ec0ff */
[----:B------:R-:W-:-:S05]  /*0200*/  LEA R0, R14, UR4, 0x2 ;  /* 0x000000040e007c11 */ /* 0x000fca000f8e10ff */
[----:B------:R0:W-:Y:S01]  /*0210*/  STS [R0], R11 ;  /* 0x0000000b00007388 */ /* 0x0001e20000000800 */
[----:B------:R-:W-:Y:S06]  /*0220*/  BAR.SYNC.DEFER_BLOCKING 0x0 ;  /* 0x0000000000007b1d */ /* 0x000fec0000010000 */
[----:B------:R-:W-:Y:S05]  /*0230*/  @!P0 BRA `(.L_x_3) ;  /* 0x0000000000388947 */ /* 0x000fea0003800000 */
.L_x_6:
[--C-:B------:R-:W-:Y:S01]  /*0240*/  IMAD.MOV.U32 R4, RZ, RZ, R10.reuse ;  /* 0x000000ffff047224 */ /* 0x100fe200078e000a */
[----:B------:R-:W-:Y:S01]  /*0250*/  SHF.R.U32.HI R10, RZ, 0x1, R10 ;  /* 0x00000001ff0a7819 */ /* 0x000fe2000001160a */
[----:B------:R-:W-:Y:S03]  /*0260*/  BSSY.RECONVERGENT B0, `(.L_x_4) ;  /* 0x0000008000007945 */ /* 0x000fe60003800200 */
[----:B------:R-:W-:-:S13]  /*0270*/  ISETP.GE.U32.AND P0, PT, R14, R10, PT ;  /* 0x0000000a0e00720c */ /* 0x000fda0003f06070 */
[----:B-1----:R-:W-:Y:S05]  /*0280*/  @P0 BRA `(.L_x_5) ;  /* 0x0000000000140947 */ /* 0x002fea0003800000 */
[----:B------:R-:W-:Y:S01]  /*0290*/  LEA R2, R10, R0, 0x2 ;  /* 0x000000000a027211 */ /* 0x000fe200078e10ff */
[----:B------:R-:W-:Y:S05]  /*02a0*/  LDS R3, [R0] ;  /* 0x0000000000037984 */ /* 0x000fea0000000800 */
[----:B------:R-:W1:Y:S02]  /*02b0*/  LDS R2, [R2] ;  /* 0x0000000002027984 */ /* 0x000e640000000800 */
[----:B-1----:R-:W-:-:S13]  /*02c0*/  FSETP.GT.AND P0, PT, R2, R3, PT ;  /* 0x000000030200720b */ /* 0x002fda0003f04000 */
[----:B------:R1:W-:Y:S02]  /*02d0*/  @P0 STS [R0], R2 ;  /* 0x0000000200000388 */ /* 0x0003e40000000800 */
.L_x_5:
[----:B------:R-:W-:Y:S05]  /*02e0*/  BSYNC.RECONVERGENT B0 ;  /* 0x0000000000007941 */ /* 0x000fea0003800200 */
.L_x_4:
[----:B------:R-:W-:Y:S01]  /*02f0*/  BAR.SYNC.DEFER_BLOCKING 0x0 ;  /* 0x0000000000007b1d */ /* 0x000fe20000010000 */
[----:B------:R-:W-:-:S13]  /*0300*/  ISETP.GT.U32.AND P0, PT, R4, 0x3, PT ;  /* 0x000000030400780c */ /* 0x000fda0003f04070 */
[----:B------:R-:W-:Y:S05]  /*0310*/  @P0 BRA `(.L_x_6) ;  /* 0xfffffffc00c80947 */ /* 0x000fea000383ffff */
.L_x_3:
[----:B------:R-:W-:-:S13]  /*0320*/  ISETP.NE.AND P0, PT, R14, RZ, PT ;  /* 0x000000ff0e00720c */ /* 0x000fda0003f05270 */
[----:B------:R-:W-:Y:S05]  /*0330*/  @P0 EXIT ;  /* 0x000000000000094d */ /* 0x000fea0003800000 */
[----:B------:R-:W2:Y:S01]  /*0340*/  S2UR UR5, SR_CgaCtaId ;  /* 0x00000000000579c3 */ /* 0x000ea20000008800 */
[----:B------:R-:W-:-:S07]  /*0350*/  UMOV UR4, 0x400 ;  /* 0x0000040000047882 */ /* 0x000fce0000000000 */
[----:B-1----:R-:W1:Y:S01]  /*0360*/  LDC.64 R2, c[0x0][0x398] ;  /* 0x0000e600ff027b82 */ /* 0x002e620000000a00 */
[----:B--2---:R-:W-:Y:S01]  /*0370*/  ULEA UR4, UR5, UR4, 0x18 ;  /* 0x0000000405047291 */ /* 0x004fe2000f8ec0ff */
[----:B-1----:R-:W-:-:S08]  /*0380*/  IMAD.WIDE.U32 R2, R13, 0x4, R2 ;  /* 0x000000040d027825 */ /* 0x002fd000078e0002 */
[----:B------:R-:W1:Y:S04]  /*0390*/  LDS R5, [UR4] ;  /* 0x00000004ff057984 */ /* 0x000e680008000800 */
[----:B-1----:R-:W-:Y:S01]  /*03a0*/  STG.E desc[UR6][R2.64], R5 ;  /* 0x0000000502007986 */ /* 0x002fe2000c101906 */
[----:B------:R-:W-:Y:S05]  /*03b0*/  EXIT ;  /* 0x000000000000794d */ /* 0x000fea0003800000 */
.L_x_7:
[----:B------:R-:W-:-:S00]  /*03c0*/  BRA `(.L_x_7) ;  /* 0xfffffffc00fc7947 */ /* 0x000fc0000383ffff */
[----:B------:R-:W-:-:S00]  /*03d0*/  NOP ;  /* 0x0000000000007918 */ /* 0x000fc00000000000 */
        /* <DEDUP_REMOVED lines=10> */
.L_x_35:


//--------------------- .text._Z12adamw_kernelPfPKfS_S_ifffffff --------------------------
	.section	.text._Z12adamw_kernelPfPKfS_S_ifffffff,"ax",@progbits
	.align	128
        .global         _Z12adamw_kernelPfPKfS_S_ifffffff
        .type           _Z12adamw_kernelPfPKfS_S_ifffffff,@function
        .size           _Z12adamw_kernelPfPKfS_S_ifffffff,(.L_x_34 - _Z12adamw_kernelPfPKfS_S_ifffffff)
        .other          _Z12adamw_kernelPfPKfS_S_ifffffff,@"STO_CUDA_ENTRY STV_DEFAULT"
_Z12adamw_kernelPfPKfS_S_ifffffff:
.text._Z12adamw_kernelPfPKfS_S_ifffffff:
[----:B------:R-:W-:Y:S01]  /*0000*/  LDC R1, c[0x0][0x37c] ;  /* 0x0000df00ff017b82 */ /* 0x000fe20000000800 */
[----:B------:R-:W0:Y:S07]  /*0010*/  S2R R23, SR_TID.X ;  /* 0x0000000000177919 */ /* 0x000e2e0000002100 */
[----:B------:R-:W1:Y:S01]  /*0020*/  LDC R22, c[0x0][0x360] ;  /* 0x0000d800ff167b82 */ /* 0x000e620000000800 */
[----:B------:R-:W-:Y:S01]  /*0030*/  BSSY.RECONVERGENT B0, `(.L_x_8) ;  /* 0x0000013000007945 */ /* 0x000fe20003800200 */
[----:B0-----:R-:W-:-:S13]  /*0040*/  ISETP.NE.AND P0, PT, R23, RZ, PT ;  /* 0x000000ff1700720c */ /* 0x001fda0003f05270 */
[----:B------:R-:W-:Y:S05]  /*0050*/  @P0 BRA `(.L_x_9) ;  /* 0x0000000000400947 */ /* 0x000fea0003800000 */
[----:B------:R-:W0:Y:S01]  /*0060*/  S2UR UR5, SR_CgaCtaId ;  /* 0x00000000000579c3 */ /* 0x000e220000008800 */
[----:B------:R-:W-:-:S07]  /*0070*/  UMOV UR4, 0x400 ;  /* 0x0000040000047882 */ /* 0x000fce0000000000 */
[----:B------:R-:W2:Y:S08]  /*0080*/  LDC.64 R2, c[0x0][0x3a8] ;  /* 0x0000ea00ff027b82 */ /* 0x000eb00000000a00 */
[----:B------:R-:W3:Y:S08]  /*0090*/  LDC.64 R8, c[0x0][0x3b0] ;  /* 0x0000ec00ff087b82 */ /* 0x000ef00000000a00 */
[----:B------:R-:W4:Y:S01]  /*00a0*/  LDC.64 R10, c[0x0][0x3b8] ;  /* 0x0000ee00ff0a7b82 */ /* 0x000f220000000a00 */
[----:B0-----:R-:W-:-:S07]  /*00b0*/  ULEA UR4, UR5, UR4, 0x18 ;  /* 0x0000000405047291 */ /* 0x001fce000f8ec0ff */
[----:B------:R-:W0:Y:S01]  /*00c0*/  LDC R4, c[0x0][0x3a4] ;  /* 0x0000e900ff047b82 */ /* 0x000e220000000800 */
[----:B--2---:R-:W-:Y:S02]  /*00d0*/  IMAD.MOV.U32 R5, RZ, RZ, R2 ;  /* 0x000000ffff057224 */ /* 0x004fe400078e0002 */
[----:B------:R-:W-:Y:S01]  /*00e0*/  IMAD.MOV.U32 R6, RZ, RZ, R3 ;  /* 0x000000ffff067224 */ /* 0x000fe200078e0003 */
[----:B---3--:R-:W-:Y:S01]  /*00f0*/  MOV R7, R8 ;  /* 0x0000000800077202 */ /* 0x008fe20000000f00 */
[----:B------:R-:W-:Y:S02]  /*0100*/  IMAD.MOV.U32 R2, RZ, RZ, R9 ;  /* 0x000000ffff027224 */ /* 0x000fe400078e0009 */
[----:B----4-:R-:W-:Y:S01]  /*0110*/  FADD R3, -R10, 1 ;  /* 0x3f8000000a037421 */ /* 0x010fe20000000100 */
[----:B------:R-:W-:-:S04]  /*0120*/  FADD R0, -R11, 1 ;  /* 0x3f8000000b007421 */ /* 0x000fc80000000100 */
[----:B------:R2:W-:Y:S04]  /*0130*/  STS.64 [UR4+0x10], R2 ;  /* 0x00001002ff007988 */ /* 0x0005e80008000a04 */
[----:B0-----:R2:W-:Y:S04]  /*0140*/  STS.128 [UR4], R4 ;  /* 0x00000004ff007988 */ /* 0x0015e80008000c04 */
[----:B------:R2:W-:Y:S02]  /*0150*/  STS [UR4+0x18], R0 ;  /* 0x00001800ff007988 */ /* 0x0005e40008000804 */
.L_x_9:
[----:B------:R-:W-:Y:S05]  /*0160*/  BSYNC.RECONVERGENT B0 ;  /* 0x0000000000007941 */ /* 0x000fea0003800200 */
.L_x_8:
[----:B------:R-:W1:Y:S01]  /*0170*/  S2UR UR4, SR_CTAID.X ;  /* 0x00000000000479c3 */ /* 0x000e620000002500 */
[----:B------:R-:W0:Y:S01]  /*0180*/  LDCU UR5, c[0x0][0x3a0] ;  /* 0x00007400ff0577ac */ /* 0x000e220008000800 */
[----:B-1----:R-:W-:-:S06]  /*0190*/  IMAD R23, R22, UR4, R23 ;  /* 0x0000000416177c24 */ /* 0x002fcc000f8e0217 */
[----:B------:R-:W-:Y:S01]  /*01a0*/  BAR.SYNC.DEFER_BLOCKING 0x0 ;  /* 0x0000000000007b1d */ /* 0x000fe20000010000 */
[----:B0-----:R-:W-:-:S13]  /*01b0*/  ISETP.GE.AND P0, PT, R23, UR5, PT ;  /* 0x0000000517007c0c */ /* 0x001fda000bf06270 */
[----:B------:R-:W-:Y:S05]  /*01c0*/  @P0 EXIT ;  /* 0x000000000000094d */ /* 0x000fea0003800000 */
[----:B------:R-:W0:Y:S01]  /*01d0*/  S2UR UR5, SR_CgaCtaId ;  /* 0x00000000000579c3 */ /* 0x000e220000008800 */
[----:B------:R-:W-:Y:S01]  /*01e0*/  UMOV UR4, 0x400 ;  /* 0x0000040000047882 */ /* 0x000fe20000000000 */
[----:B------:R-:W1:Y:S06]  /*01f0*/  LDCU.64 UR6, c[0x0][0x358] ;  /* 0x00006b00ff0677ac */ /* 0x000e6c0008000a00 */
[----:B------:R-:W3:Y:S08]  /*0200*/  LDC.64 R20, c[0x0][0x388] ;  /* 0x0000e200ff147b82 */ /* 0x000ef00000000a00 */
[----:B------:R-:W4:Y:S01]  /*0210*/  LDC.64 R18, c[0x0][0x380] ;  /* 0x0000e000ff127b82 */ /* 0x000f220000000a00 */
[----:B0-----:R-:W-:-:S07]  /*0220*/  ULEA UR4, UR5, UR4, 0x18 ;  /* 0x0000000405047291 */ /* 0x001fce000f8ec0ff */
[----:B------:R-:W0:Y:S01]  /*0230*/  LDC.64 R16, c[0x0][0x390] ;  /* 0x0000e400ff107b82 */ /* 0x000e220000000a00 */
[----:B------:R-:W0:Y:S01]  /*0240*/  LDCU UR5, c[0x0][0x3a0] ;  /* 0x00007400ff0577ac */ /* 0x000e220008000800 */
[----:B------:R-:W5:Y:S06]  /*0250*/  LDS.128 R12, [UR4] ;  /* 0x00000004ff0c7984 */ /* 0x000f6c0008000c00 */
[----:B--2---:R-:W2:Y:S01]  /*0260*/  LDC.64 R6, c[0x0][0x398] ;  /* 0x0000e600ff067b82 */ /* 0x004ea20000000a00 */
[----:B------:R-:W0:Y:S01]  /*0270*/  LDS.128 R8, [UR4+0x10] ;  /* 0x00001004ff087984 */ /* 0x000e220008000c00 */
[----:B------:R-:W1:Y:S02]  /*0280*/  LDCU UR4, c[0x0][0x370] ;  /* 0x00006e00ff0477ac */ /* 0x000e640008000800 */
[----:B-1----:R-:W-:-:S02]  /*0290*/  IMAD R22, R22, UR4, RZ ;  /* 0x0000000416167c24 */ /* 0x002fc4000f8e02ff */
[----:B-----5:R-:W-:Y:S01]  /*02a0*/  FADD R4, -R13, 1 ;  /* 0x3f8000000d047421 */ /* 0x020fe20000000100 */
[----:B---34-:R-:W-:-:S07]  /*02b0*/  FADD R2, -R14, 1 ;  /* 0x3f8000000e027421 */ /* 0x018fce0000000100 */
.L_x_19:
[----:B01----:R-:W-:-:S04]  /*02c0*/  IMAD.WIDE R24, R23, 0x4, R16 ;  /* 0x0000000417187825 */ /* 0x003fc800078e0210 */
[C---:B------:R-:W-:Y:S01]  /*02d0*/  IMAD.WIDE R28, R23.reuse, 0x4, R20 ;  /* 0x00000004171c7825 */ /* 0x040fe200078e0214 */
[----:B------:R-:W3:Y:S05]  /*02e0*/  LDG.E R0, desc[UR6][R24.64] ;  /* 0x0000000618007981 */ /* 0x000eea000c1e1900 */
[----:B------:R-:W4:Y:S01]  /*02f0*/  LDG.E.CONSTANT R29, desc[UR6][R28.64] ;  /* 0x000000061c1d7981 */ /* 0x000f22000c1e9900 */
[----:B--2---:R-:W-:-:S04]  /*0300*/  IMAD.WIDE R26, R23, 0x4, R6 ;  /* 0x00000004171a7825 */ /* 0x004fc800078e0206 */
[----:B---3--:R-:W-:-:S04]  /*0310*/  FMUL R3, R13, R0 ;  /* 0x000000000d037220 */ /* 0x008fc80000400000 */
[----:B----4-:R-:W-:-:S05]  /*0320*/  FFMA R0, R4, R29, R3 ;  /* 0x0000001d04007223 */ /* 0x010fca0000000003 */
[----:B------:R0:W-:Y:S04]  /*0330*/  STG.E desc[UR6][R24.64], R0 ;  /* 0x0000000018007986 */ /* 0x0001e8000c101906 */
[----:B------:R-:W2:Y:S01]  /*0340*/  LDG.E R5, desc[UR6][R26.64] ;  /* 0x000000061a057981 */ /* 0x000ea2000c1e1900 */
[----:B------:R-:W1:Y:S01]  /*0350*/  MUFU.RCP R30, R9 ;  /* 0x00000009001e7308 */ /* 0x000e620000001000 */
[----:B------:R-:W-:Y:S01]  /*0360*/  FMUL R3, R29, R29 ;  /* 0x0000001d1d037220 */ /* 0x000fe20000400000 */
[----:B------:R-:W-:Y:S01]  /*0370*/  MOV R11, R23 ;  /* 0x00000017000b7202 */ /* 0x000fe20000000f00 */
[----:B------:R-:W-:Y:S01]  /*0380*/  IMAD.IADD R23, R22, 0x1, R23 ;  /* 0x0000000116177824 */ /* 0x000fe200078e0217 */
[----:B------:R-:W-:Y:S04]  /*0390*/  BSSY.RECONVERGENT B0, `(.L_x_10) ;  /* 0x0000010000007945 */ /* 0x000fe80003800200 */
[----:B------:R-:W3:Y:S01]  /*03a0*/  FCHK P0, R0, R9 ;  /* 0x0000000900007302 */ /* 0x000ee20000000000 */
[----:B------:R-:W-:Y:S01]  /*03b0*/  ISETP.GE.AND P2, PT, R23, UR5, PT ;  /* 0x0000000517007c0c */ /* 0x000fe2000bf46270 */
[----:B--2---:R-:W-:-:S04]  /*03c0*/  FMUL R5, R5, R14 ;  /* 0x0000000e05057220 */ /* 0x004fc80000400000 */
[----:B------:R-:W-:Y:S01]  /*03d0*/  FFMA R3, R2, R3, R5 ;  /* 0x0000000302037223 */ /* 0x000fe20000000005 */
[----:B-1----:R-:W-:-:S04]  /*03e0*/  FFMA R5, -R9, R30, 1 ;  /* 0x3f80000009057423 */ /* 0x002fc8000000011e */
[----:B------:R1:W-:Y:S01]  /*03f0*/  STG.E desc[UR6][R26.64], R3 ;  /* 0x000000031a007986 */ /* 0x0003e2000c101906 */
[----:B------:R-:W-:-:S04]  /*0400*/  FFMA R5, R30, R5, R30 ;  /* 0x000000051e057223 */ /* 0x000fc8000000001e */
[----:B0-----:R-:W-:-:S04]  /*0410*/  FFMA R24, R0, R5, RZ ;  /* 0x0000000500187223 */ /* 0x001fc800000000ff */
[----:B------:R-:W-:-:S04]  /*0420*/  FFMA R25, -R9, R24, R0 ;  /* 0x0000001809197223 */ /* 0x000fc80000000100 */
[----:B------:R-:W-:Y:S01]  /*0430*/  FFMA R25, R5, R25, R24 ;  /* 0x0000001905197223 */ /* 0x000fe20000000018 */
[----:B-1-3--:R-:W-:Y:S06]  /*0440*/  @!P0 BRA `(.L_x_11) ;  /* 0x0000000000108947 */ /* 0x00afec0003800000 */
[----:B------:R-:W-:Y:S02]  /*0450*/  MOV R5, R9 ;  /* 0x0000000900057202 */ /* 0x000fe40000000f00 */
[----:B------:R-:W-:-:S07]  /*0460*/  MOV R24, 0x480 ;  /* 0x0000048000187802 */ /* 0x000fce0000000f00 */
[----:B------:R-:W-:Y:S05]  /*0470*/  CALL.REL.NOINC `($__internal_1_$__cuda_sm3x_div_rn_noftz_f32_slowpath) ;  /* 0x0000000400287944 */ /* 0x000fea0003c00000 */
[----:B------:R-:W-:-:S07]  /*0480*/  IMAD.MOV.U32 R25, RZ, RZ, R0 ;  /* 0x000000ffff197224 */ /* 0x000fce00078e0000 */
.L_x_11:
[----:B------:R-:W-:Y:S05]  /*0490*/  BSYNC.RECONVERGENT B0 ;  /* 0x0000000000007941 */ /* 0x000fea0003800200 */
.L_x_10:
[----:B------:R-:W0:Y:S01]  /*04a0*/  MUFU.RCP R5, R10 ;  /* 0x0000000a00057308 */ /* 0x000e220000001000 */
[----:B------:R-:W-:Y:S07]  /*04b0*/  BSSY.RECONVERGENT B0, `(.L_x_12) ;  /* 0x000000c000007945 */ /* 0x000fee0003800200 */
[----:B------:R-:W1:Y:S01]  /*04c0*/  FCHK P0, R3, R10 ;  /* 0x0000000a03007302 */ /* 0x000e620000000000 */
[----:B0-----:R-:W-:-:S04]  /*04d0*/  FFMA R0, R5, -R10, 1 ;  /* 0x3f80000005007423 */ /* 0x001fc8000000080a */
[----:B------:R-:W-:-:S04]  /*04e0*/  FFMA R0, R5, R0, R5 ;  /* 0x0000000005007223 */ /* 0x000fc80000000005 */
[----:B------:R-:W-:-:S04]  /*04f0*/  FFMA R5, R3, R0, RZ ;  /* 0x0000000003057223 */ /* 0x000fc800000000ff */
[----:B------:R-:W-:-:S04]  /*0500*/  FFMA R24, R5, -R10, R3 ;  /* 0x8000000a05187223 */ /* 0x000fc80000000003 */
[----:B------:R-:W-:Y:S01]  /*0510*/  FFMA R0, R0, R24, R5 ;  /* 0x0000001800007223 */ /* 0x000fe20000000005 */
[----:B-1----:R-:W-:Y:S06]  /*0520*/  @!P0 BRA `(.L_x_13) ;  /* 0x0000000000108947 */ /* 0x002fec0003800000 */
[----:B------:R-:W-:Y:S01]  /*0530*/  MOV R0, R3 ;  /* 0x0000000300007202 */ /* 0x000fe20000000f00 */
[----:B------:R-:W-:Y:S01]  /*0540*/  IMAD.MOV.U32 R5, RZ, RZ, R10 ;  /* 0x000000ffff057224 */ /* 0x000fe200078e000a */
[----:B------:R-:W-:-:S07]  /*0550*/  MOV R24, 0x570 ;  /* 0x0000057000187802 */ /* 0x000fce0000000f00 */
[----:B------:R-:W-:Y:S05]  /*0560*/  CALL.REL.NOINC `($__internal_1_$__cuda_sm3x_div_rn_noftz_f32_slowpath) ;  /* 0x0000000000ec7944 */ /* 0x000fea0003c00000 */
.L_x_13:
[----:B------:R-:W-:Y:S05]  /*0570*/  BSYNC.RECONVERGENT B0 ;  /* 0x0000000000007941 */ /* 0x000fea0003800200 */
.L_x_12:
[----:B------:R-:W-:Y:S01]  /*0580*/  IADD3 R3, PT, PT, R0, -0xd000000, RZ ;  /* 0xf300000000037810 */ /* 0x000fe20007ffe0ff */
[----:B------:R0:W1:Y:S01]  /*0590*/  MUFU.RSQ R5, R0 ;  /* 0x0000000000057308 */ /* 0x0000620000001400 */
[----:B------:R-:W-:Y:S02]  /*05a0*/  BSSY.RECONVERGENT B0, `(.L_x_14) ;  /* 0x000000b000007945 */ /* 0x000fe40003800200 */
[----:B------:R-:W-:-:S13]  /*05b0*/  ISETP.GT.U32.AND P0, PT, R3, 0x727fffff, PT ;  /* 0x727fffff0300780c */ /* 0x000fda0003f04070 */
[----:B0-----:R-:W-:Y:S05]  /*05c0*/  @!P0 BRA `(.L_x_15) ;  /* 0x0000000000108947 */ /* 0x001fea0003800000 */
[----:B------:R-:W-:-:S07]  /*05d0*/  MOV R28, 0x5f0 ;  /* 0x000005f0001c7802 */ /* 0x000fce0000000f00 */
[----:B-1----:R-:W-:Y:S05]  /*05e0*/  CALL.REL.NOINC `($__internal_0_$__cuda_sm20_sqrt_rn_f32_slowpath) ;  /* 0x0000000000747944 */ /* 0x002fea0003c00000 */
[----:B------:R-:W-:Y:S01]  /*05f0*/  IMAD.MOV.U32 R0, RZ, RZ, R3 ;  /* 0x000000ffff007224 */ /* 0x000fe200078e0003 */
[----:B------:R-:W-:Y:S06]  /*0600*/  BRA `(.L_x_16) ;  /* 0x0000000000107947 */ /* 0x000fec0003800000 */
.L_x_15:
[C---:B-1----:R-:W-:Y:S01]  /*0610*/  FMUL.FTZ R3, R5.reuse, R0 ;  /* 0x0000000005037220 */ /* 0x042fe20000410000 */
[----:B------:R-:W-:-:S03]  /*0620*/  FMUL.FTZ R5, R5, 0.5 ;  /* 0x3f00000005057820 */ /* 0x000fc60000410000 */
[----:B------:R-:W-:-:S04]  /*0630*/  FFMA R0, -R3, R3, R0 ;  /* 0x0000000303007223 */ /* 0x000fc80000000100 */
[----:B------:R-:W-:-:S07]  /*0640*/  FFMA R0, R0, R5, R3 ;  /* 0x0000000500007223 */ /* 0x000fce0000000003 */
.L_x_16:
[----:B------:R-:W-:Y:S05]  /*0650*/  BSYNC.RECONVERGENT B0 ;  /* 0x0000000000007941 */ /* 0x000fea0003800200 */
.L_x_14:
[----:B------:R-:W-:Y:S01]  /*0660*/  FADD R5, R0, R15 ;  /* 0x0000000f00057221 */ /* 0x000fe20000000000 */
[----:B------:R-:W-:Y:S03]  /*0670*/  BSSY.RECONVERGENT B0, `(.L_x_17) ;  /* 0x000000d000007945 */ /* 0x000fe60003800200 */
[----:B------:R-:W0:Y:S08]  /*0680*/  MUFU.RCP R0, R5 ;  /* 0x0000000500007308 */ /* 0x000e300000001000 */
[----:B------:R-:W1:Y:S01]  /*0690*/  FCHK P0, R25, R5 ;  /* 0x0000000519007302 */ /* 0x000e620000000000 */
[----:B0-----:R-:W-:-:S04]  /*06a0*/  FFMA R3, -R5, R0, 1 ;  /* 0x3f80000005037423 */ /* 0x001fc80000000100 */
[----:B------:R-:W-:-:S04]  /*06b0*/  FFMA R0, R0, R3, R0 ;  /* 0x0000000300007223 */ /* 0x000fc80000000000 */
[----:B------:R-:W-:-:S04]  /*06c0*/  FFMA R3, R0, R25, RZ ;  /* 0x0000001900037223 */ /* 0x000fc800000000ff */
[----:B------:R-:W-:-:S04]  /*06d0*/  FFMA R24, -R5, R3, R25 ;  /* 0x0000000305187223 */ /* 0x000fc80000000119 */
[----:B------:R-:W-:Y:S01]  /*06e0*/  FFMA R3, R0, R24, R3 ;  /* 0x0000001800037223 */ /* 0x000fe20000000003 */
[----:B-1----:R-:W-:Y:S06]  /*06f0*/  @!P0 BRA `(.L_x_18) ;  /* 0x0000000000108947 */ /* 0x002fec0003800000 */
[----:B------:R-:W-:Y:S02]  /*0700*/  MOV R0, R25 ;  /* 0x0000001900007202 */ /* 0x000fe40000000f00 */
[----:B------:R-:W-:-:S07]  /*0710*/  MOV R24, 0x730 ;  /* 0x0000073000187802 */ /* 0x000fce0000000f00 */
[----:B------:R-:W-:Y:S05]  /*0720*/  CALL.REL.NOINC `($__internal_1_$__cuda_sm3x_div_rn_noftz_f32_slowpath) ;  /* 0x00000000007c7944 */ /* 0x000fea0003c00000 */
[----:B------:R-:W-:-:S07]  /*0730*/  IMAD.MOV.U32 R3, RZ, RZ, R0 ;  /* 0x000000ffff037224 */ /* 0x000fce00078e0000 */
.L_x_18:
[----:B------:R-:W-:Y:S05]  /*0740*/  BSYNC.RECONVERGENT B0 ;  /* 0x0000000000007941 */ /* 0x000fea0003800200 */
.L_x_17:
[----:B------:R-:W-:-:S05]  /*0750*/  IMAD.WIDE R24, R11, 0x4, R18 ;  /* 0x000000040b187825 */ /* 0x000fca00078e0212 */
[----:B------:R-:W2:Y:S02]  /*0760*/  LDG.E R0, desc[UR6][R24.64] ;  /* 0x0000000618007981 */ /* 0x000ea4000c1e1900 */
[----:B--2---:R-:W-:-:S04]  /*0770*/  FFMA R3, R0, R8, R3 ;  /* 0x0000000800037223 */ /* 0x004fc80000000003 */
[----:B------:R-:W-:-:S05]  /*0780*/  FFMA R3, R3, -R12, R0 ;  /* 0x8000000c03037223 */ /* 0x000fca0000000000 */
[----:B------:R1:W-:Y:S01]  /*0790*/  STG.E desc[UR6][R24.64], R3 ;  /* 0x0000000318007986 */ /* 0x0003e2000c101906 */
[----:B------:R-:W-:Y:S05]  /*07a0*/  @!P2 BRA `(.L_x_19) ;  /* 0xfffffff800c4a947 */ /* 0x000fea000383ffff */
[----:B------:R-:W-:Y:S05]  /*07b0*/  EXIT ;  /* 0x000000000000794d */ /* 0x000fea0003800000 */
        .weak           $__internal_0_$__cuda_sm20_sqrt_rn_f32_slowpath
        .type           $__internal_0_$__cuda_sm20_sqrt_rn_f32_slowpath,@function
        .size           $__internal_0_$__cuda_sm20_sqrt_rn_f32_slowpath,($__internal_1_$__cuda_sm3x_div_rn_noftz_f32_slowpath - $__internal_0_$__cuda_sm20_sqrt_rn_f32_slowpath)
$__internal_0_$__cuda_sm20_sqrt_rn_f32_slowpath:
[----:B------:R-:W-:-:S13]  /*07c0*/  LOP3.LUT P0, RZ, R0, 0x7fffffff, RZ, 0xc0, !PT ;  /* 0x7fffffff00ff7812 */ /* 0x000fda000780c0ff */
[----:B------:R-:W-:Y:S01]  /*07d0*/  @!P0 MOV R3, R0 ;  /* 0x0000000000038202 */ /* 0x000fe20000000f00 */
[----:B------:R-:W-:Y:S06]  /*07e0*/  @!P0 BRA `(.L_x_20) ;  /* 0x0000000000408947 */ /* 0x000fec0003800000 */
[----:B------:R-:W-:-:S13]  /*07f0*/  FSETP.GEU.FTZ.AND P0, PT, R0, RZ, PT ;  /* 0x000000ff0000720b */ /* 0x000fda0003f1e000 */
[----:B------:R-:W-:Y:S01]  /*0800*/  @!P0 IMAD.MOV.U32 R3, RZ, RZ, 0x7fffffff ;  /* 0x7fffffffff038424 */ /* 0x000fe200078e00ff */
[----:B------:R-:W-:Y:S06]  /*0810*/  @!P0 BRA `(.L_x_20) ;  /* 0x0000000000348947 */ /* 0x000fec0003800000 */
[----:B------:R-:W-:-:S13]  /*0820*/  FSETP.GTU.FTZ.AND P0, PT, |R0|, +INF , PT ;  /* 0x7f8000000000780b */ /* 0x000fda0003f1c200 */
[----:B------:R-:W-:Y:S01]  /*0830*/  @P0 FADD.FTZ R3, R0, 1 ;  /* 0x3f80000000030421 */ /* 0x000fe20000010000 */
[----:B------:R-:W-:Y:S06]  /*0840*/  @P0 BRA `(.L_x_20) ;  /* 0x0000000000280947 */ /* 0x000fec0003800000 */
[----:B------:R-:W-:-:S13]  /*0850*/  FSETP.NEU.FTZ.AND P0, PT, |R0|, +INF , PT ;  /* 0x7f8000000000780b */ /* 0x000fda0003f1d200 */
[----:B------:R-:W-:-:S04]  /*0860*/  @P0 FFMA R5, R0, 1.84467440737095516160e+19, RZ ;  /* 0x5f80000000050823 */ /* 0x000fc800000000ff */
[----:B------:R-:W0:Y:S02]  /*0870*/  @P0 MUFU.RSQ R24, R5 ;  /* 0x0000000500180308 */ /* 0x000e240000001400 */
[----:B0-----:R-:W-:Y:S01]  /*0880*/  @P0 FMUL.FTZ R26, R5, R24 ;  /* 0x00000018051a0220 */ /* 0x001fe20000410000 */
[----:B------:R-:W-:-:S03]  /*0890*/  @P0 FMUL.FTZ R24, R24, 0.5 ;  /* 0x3f00000018180820 */ /* 0x000fc60000410000 */
[----:B------:R-:W-:-:S04]  /*08a0*/  @P0 FADD.FTZ R3, -R26, -RZ ;  /* 0x800000ff1a030221 */ /* 0x000fc80000010100 */
[----:B------:R-:W-:Y:S01]  /*08b0*/  @P0 FFMA R27, R26, R3, R5 ;  /* 0x000000031a1b0223 */ /* 0x000fe20000000005 */
[----:B------:R-:W-:-:S03]  /*08c0*/  @!P0 MOV R3, R0 ;  /* 0x0000000000038202 */ /* 0x000fc60000000f00 */
[----:B------:R-:W-:-:S04]  /*08d0*/  @P0 FFMA R24, R27, R24, R26 ;  /* 0x000000181b180223 */ /* 0x000fc8000000001a */
[----:B------:R-:W-:-:S07]  /*08e0*/  @P0 FMUL.FTZ R3, R24, 2.3283064365386962891e-10 ;  /* 0x2f80000018030820 */ /* 0x000fce0000410000 */
.L_x_20:
[----:B------:R-:W-:Y:S02]  /*08f0*/  HFMA2 R27, -RZ, RZ, 0, 0 ;  /* 0x00000000ff1b7431 */ /* 0x000fe400000001ff */
[----:B------:R-:W-:-:S04]  /*0900*/  IMAD.MOV.U32 R26, RZ, RZ, R28 ;  /* 0x000000ffff1a7224 */ /* 0x000fc800078e001c */
[----:B------:R-:W-:Y:S05]  /*0910*/  RET.REL.NODEC R26 `(_Z12adamw_kernelPfPKfS_S_ifffffff) ;  /* 0xfffffff41ab87950 */ /* 0x000fea0003c3ffff */
        .weak           $__internal_1_$__cuda_sm3x_div_rn_noftz_f32_slowpath
        .type           $__internal_1_$__cuda_sm3x_div_rn_noftz_f32_slowpath,@function
        .size           $__internal_1_$__cuda_sm3x_div_rn_noftz_f32_slowpath,(.L_x_34 - $__internal_1_$__cuda_sm3x_div_rn_noftz_f32_slowpath)
$__internal_1_$__cuda_sm3x_div_rn_noftz_f32_slowpath:
[----:B------:R-:W-:Y:S01]  /*0920*/  SHF.R.U32.HI R26, RZ, 0x17, R5 ;  /* 0x00000017ff1a7819 */ /* 0x000fe20000011605 */
[----:B------:R-:W-:Y:S01]  /*0930*/  BSSY.RECONVERGENT B1, `(.L_x_21) ;  /* 0x0000062000017945 */ /* 0x000fe20003800200 */
[----:B------:R-:W-:Y:S02]  /*0940*/  SHF.R.U32.HI R27, RZ, 0x17, R0 ;  /* 0x00000017ff1b7819 */ /* 0x000fe40000011600 */
[----:B------:R-:W-:Y:S02]  /*0950*/  LOP3.LUT R26, R26, 0xff, RZ, 0xc0, !PT ;  /* 0x000000ff1a1a7812 */ /* 0x000fe400078ec0ff */
[----:B------:R-:W-:-:S03]  /*0960*/  LOP3.LUT R31, R27, 0xff, RZ, 0xc0, !PT ;  /* 0x000000ff1b1f7812 */ /* 0x000fc600078ec0ff */
[----:B------:R-:W-:Y:S01]  /*0970*/  VIADD R29, R26, 0xffffffff ;  /* 0xffffffff1a1d7836 */ /* 0x000fe20000000000 */
[----:B------:R-:W-:-:S04]  /*0980*/  IADD3 R28, PT, PT, R31, -0x1, RZ ;  /* 0xffffffff1f1c7810 */ /* 0x000fc80007ffe0ff */
[----:B------:R-:W-:-:S04]  /*0990*/  ISETP.GT.U32.AND P0, PT, R29, 0xfd, PT ;  /* 0x000000fd1d00780c */ /* 0x000fc80003f04070 */
[----:B------:R-:W-:-:S13]  /*09a0*/  ISETP.GT.U32.OR P0, PT, R28, 0xfd, P0 ;  /* 0x000000fd1c00780c */ /* 0x000fda0000704470 */
[----:B------:R-:W-:Y:S01]  /*09b0*/  @!P0 IMAD.MOV.U32 R27, RZ, RZ, RZ ;  /* 0x000000ffff1b8224 */ /* 0x000fe200078e00ff */
[----:B------:R-:W-:Y:S06]  /*09c0*/  @!P0 BRA `(.L_x_22) ;  /* 0x00000000005c8947 */ /* 0x000fec0003800000 */
[----:B------:R-:W-:Y:S02]  /*09d0*/  FSETP.GTU.FTZ.AND P0, PT, |R0|, +INF , PT ;  /* 0x7f8000000000780b */ /* 0x000fe40003f1c200 */
[----:B------:R-:W-:-:S04]  /*09e0*/  FSETP.GTU.FTZ.AND P1, PT, |R5|, +INF , PT ;  /* 0x7f8000000500780b */ /* 0x000fc80003f3c200 */
[----:B------:R-:W-:-:S13]  /*09f0*/  PLOP3.LUT P0, PT, P0, P1, PT, 0xf8, 0x8f ;  /* 0x00000000008f781c */ /* 0x000fda0000703f70 */
[----:B------:R-:W-:Y:S05]  /*0a00*/  @P0 BRA `(.L_x_23) ;  /* 0x00000004004c0947 */ /* 0x000fea0003800000 */
[----:B------:R-:W-:-:S13]  /*0a10*/  LOP3.LUT P0, RZ, R5, 0x7fffffff, R0, 0xc8, !PT ;  /* 0x7fffffff05ff7812 */ /* 0x000fda000780c800 */
[----:B------:R-:W-:Y:S05]  /*0a20*/  @!P0 BRA `(.L_x_24) ;  /* 0x00000004003c8947 */ /* 0x000fea0003800000 */
[C---:B------:R-:W-:Y:S02]  /*0a30*/  FSETP.NEU.FTZ.AND P3, PT, |R0|.reuse, +INF , PT ;  /* 0x7f8000000000780b */ /* 0x040fe40003f7d200 */
[----:B------:R-:W-:Y:S02]  /*0a40*/  FSETP.NEU.FTZ.AND P1, PT, |R5|, +INF , PT ;  /* 0x7f8000000500780b */ /* 0x000fe40003f3d200 */
[----:B------:R-:W-:-:S11]  /*0a50*/  FSETP.NEU.FTZ.AND P0, PT, |R0|, +INF , PT ;  /* 0x7f8000000000780b */ /* 0x000fd60003f1d200 */
[----:B------:R-:W-:Y:S05]  /*0a60*/  @!P1 BRA !P3, `(.L_x_24) ;  /* 0x00000004002c9947 */ /* 0x000fea0005800000 */
[----:B------:R-:W-:-:S04]  /*0a70*/  LOP3.LUT P3, RZ, R0, 0x7fffffff, RZ, 0xc0, !PT ;  /* 0x7fffffff00ff7812 */ /* 0x000fc8000786c0ff */
[----:B------:R-:W-:-:S13]  /*0a80*/  PLOP3.LUT P1, PT, P1, P3, PT, 0x2f, 0xf2 ;  /* 0x0000000000f2781c */ /* 0x000fda0000f26577 */
[----:B------:R-:W-:Y:S05]  /*0a90*/  @P1 BRA `(.L_x_25) ;  /* 0x0000000400181947 */ /* 0x000fea0003800000 */
[----:B------:R-:W-:-:S04]  /*0aa0*/  LOP3.LUT P1, RZ, R5, 0x7fffffff, RZ, 0xc0, !PT ;  /* 0x7fffffff05ff7812 */ /* 0x000fc8000782c0ff */
[----:B------:R-:W-:-:S13]  /*0ab0*/  PLOP3.LUT P0, PT, P0, P1, PT, 0x2f, 0xf2 ;  /* 0x0000000000f2781c */ /* 0x000fda0000702577 */
[----:B------:R-:W-:Y:S05]  /*0ac0*/  @P0 BRA `(.L_x_26) ;  /* 0x0000000400000947 */ /* 0x000fea0003800000 */
[----:B------:R-:W-:Y:S02]  /*0ad0*/  ISETP.GE.AND P0, PT, R28, RZ, PT ;  /* 0x000000ff1c00720c */ /* 0x000fe40003f06270 */
[----:B------:R-:W-:-:S11]  /*0ae0*/  ISETP.GE.AND P1, PT, R29, RZ, PT ;  /* 0x000000ff1d00720c */ /* 0x000fd60003f26270 */
[----:B------:R-:W-:Y:S01]  /*0af0*/  @P0 MOV R27, RZ ;  /* 0x000000ff001b0202 */ /* 0x000fe20000000f00 */
[----:B------:R-:W-:Y:S02]  /*0b00*/  @!P0 IMAD.MOV.U32 R27, RZ, RZ, -0x40 ;  /* 0xffffffc0ff1b8424 */ /* 0x000fe400078e00ff */
[----:B------:R-:W-:Y:S01]  /*0b10*/  @!P0 FFMA R0, R0, 1.84467440737095516160e+19, RZ ;  /* 0x5f80000000008823 */ /* 0x000fe200000000ff */
[----:B------:R-:W-:Y:S02]  /*0b20*/  @!P1 FFMA R5, R5, 1.84467440737095516160e+19, RZ ;  /* 0x5f80000005059823 */ /* 0x000fe400000000ff */
[----:B------:R-:W-:-:S07]  /*0b30*/  @!P1 IADD3 R27, PT, PT, R27, 0x40, RZ ;  /* 0x000000401b1b9810 */ /* 0x000fce0007ffe0ff */
.L_x_22:
[----:B------:R-:W-:Y:S01]  /*0b40*/  LEA R28, R26, 0xc0800000, 0x17 ;  /* 0xc08000001a1c7811 */ /* 0x000fe200078eb8ff */
[----:B------:R-:W-:Y:S01]  /*0b50*/  BSSY.RECONVERGENT B2, `(.L_x_27) ;  /* 0x0000036000027945 */ /* 0x000fe20003800200 */
[----:B------:R-:W-:-:S03]  /*0b60*/  IADD3 R31, PT, PT, R31, -0x7f, RZ ;  /* 0xffffff811f1f7810 */ /* 0x000fc60007ffe0ff */
[----:B------:R-:W-:Y:S02]  /*0b70*/  IMAD.IADD R30, R5, 0x1, -R28 ;  /* 0x00000001051e7824 */ /* 0x000fe400078e0a1c */
[C---:B------:R-:W-:Y:S02]  /*0b80*/  IMAD R0, R31.reuse, -0x800000, R0 ;  /* 0xff8000001f007824 */ /* 0x040fe400078e0200 */
[----:B------:R0:W1:Y:S01]  /*0b90*/  MUFU.RCP R5, R30 ;  /* 0x0000001e00057308 */ /* 0x0000620000001000 */
[----:B------:R-:W-:Y:S01]  /*0ba0*/  FADD.FTZ R29, -R30, -RZ ;  /* 0x800000ff1e1d7221 */ /* 0x000fe20000010100 */
[----:B0-----:R-:W-:-:S05]  /*0bb0*/  IADD3 R30, PT, PT, R31, 0x7f, -R26 ;  /* 0x0000007f1f1e7810 */ /* 0x001fca0007ffe81a */
[----:B------:R-:W-:Y:S02]  /*0bc0*/  IMAD.IADD R27, R30, 0x1, R27 ;  /* 0x000000011e1b7824 */ /* 0x000fe400078e021b */
[----:B-1----:R-:W-:-:S04]  /*0bd0*/  FFMA R28, R5, R29, 1 ;  /* 0x3f800000051c7423 */ /* 0x002fc8000000001d */
[----:B------:R-:W-:-:S04]  /*0be0*/  FFMA R5, R5, R28, R5 ;  /* 0x0000001c05057223 */ /* 0x000fc80000000005 */
[----:B------:R-:W-:-:S04]  /*0bf0*/  FFMA R28, R0, R5, RZ ;  /* 0x00000005001c7223 */ /* 0x000fc800000000ff */
[----:B------:R-:W-:-:S04]  /*0c00*/  FFMA R32, R29, R28, R0 ;  /* 0x0000001c1d207223 */ /* 0x000fc80000000000 */
[----:B------:R-:W-:-:S04]  /*0c10*/  FFMA R28, R5, R32, R28 ;  /* 0x00000020051c7223 */ /* 0x000fc8000000001c */
[----:B------:R-:W-:-:S04]  /*0c20*/  FFMA R29, R29, R28, R0 ;  /* 0x0000001c1d1d7223 */ /* 0x000fc80000000000 */
[----:B------:R-:W-:-:S05]  /*0c30*/  FFMA R0, R5, R29, R28 ;  /* 0x0000001d05007223 */ /* 0x000fca000000001c */
[----:B------:R-:W-:-:S04]  /*0c40*/  SHF.R.U32.HI R26, RZ, 0x17, R0 ;  /* 0x00000017ff1a7819 */ /* 0x000fc80000011600 */
[----:B------:R-:W-:-:S04]  /*0c50*/  LOP3.LUT R26, R26, 0xff, RZ, 0xc0, !PT ;  /* 0x000000ff1a1a7812 */ /* 0x000fc800078ec0ff */
[----:B------:R-:W-:-:S05]  /*0c60*/  IADD3 R30, PT, PT, R26, R27, RZ ;  /* 0x0000001b1a1e7210 */ /* 0x000fca0007ffe0ff */
[----:B------:R-:W-:-:S05]  /*0c70*/  VIADD R26, R30, 0xffffffff ;  /* 0xffffffff1e1a7836 */ /* 0x000fca0000000000 */
[----:B------:R-:W-:-:S13]  /*0c80*/  ISETP.GE.U32.AND P0, PT, R26, 0xfe, PT ;  /* 0x000000fe1a00780c */ /* 0x000fda0003f06070 */
[----:B------:R-:W-:Y:S05]  /*0c90*/  @!P0 BRA `(.L_x_28) ;  /* 0x0000000000808947 */ /* 0x000fea0003800000 */
[----:B------:R-:W-:-:S13]  /*0ca0*/  ISETP.GT.AND P0, PT, R30, 0xfe, PT ;  /* 0x000000fe1e00780c */ /* 0x000fda0003f04270 */
[----:B------:R-:W-:Y:S05]  /*0cb0*/  @P0 BRA `(.L_x_29) ;  /* 0x00000000006c0947 */ /* 0x000fea0003800000 */
[----:B------:R-:W-:-:S13]  /*0cc0*/  ISETP.GE.AND P0, PT, R30, 0x1, PT ;  /* 0x000000011e00780c */ /* 0x000fda0003f06270 */
[----:B------:R-:W-:Y:S05]  /*0cd0*/  @P0 BRA `(.L_x_30) ;  /* 0x0000000000740947 */ /* 0x000fea0003800000 */
[----:B------:R-:W-:Y:S02]  /*0ce0*/  ISETP.GE.AND P0, PT, R30, -0x18, PT ;  /* 0xffffffe81e00780c */ /* 0x000fe40003f06270 */
[----:B------:R-:W-:-:S11]  /*0cf0*/  LOP3.LUT R0, R0, 0x80000000, RZ, 0xc0, !PT ;  /* 0x8000000000007812 */ /* 0x000fd600078ec0ff */
[----:B------:R-:W-:Y:S05]  /*0d00*/  @!P0 BRA `(.L_x_30) ;  /* 0x0000000000688947 */ /* 0x000fea0003800000 */
[CCC-:B------:R-:W-:Y:S01]  /*0d10*/  FFMA.RZ R26, R5.reuse, R29.reuse, R28.reuse ;  /* 0x0000001d051a7223 */ /* 0x1c0fe2000000c01c */
[C---:B------:R-:W-:Y:S02]  /*0d20*/  ISETP.NE.AND P3, PT, R30.reuse, RZ, PT ;  /* 0x000000ff1e00720c */ /* 0x040fe40003f65270 */
[----:B------:R-:W-:Y:S02]  /*0d30*/  ISETP.NE.AND P1, PT, R30, RZ, PT ;  /* 0x000000ff1e00720c */ /* 0x000fe40003f25270 */
[----:B------:R-:W-:Y:S01]  /*0d40*/  LOP3.LUT R27, R26, 0x7fffff, RZ, 0xc0, !PT ;  /* 0x007fffff1a1b7812 */ /* 0x000fe200078ec0ff */
[CCC-:B------:R-:W-:Y:S01]  /*0d50*/  FFMA.RP R26, R5.reuse, R29.reuse, R28.reuse ;  /* 0x0000001d051a7223 */ /* 0x1c0fe2000000801c */
[----:B------:R-:W-:Y:S01]  /*0d60*/  FFMA.RM R5, R5, R29, R28 ;  /* 0x0000001d05057223 */ /* 0x000fe2000000401c */
[----:B------:R-:W-:Y:S01]  /*0d70*/  IADD3 R28, PT, PT, R30, 0x20, RZ ;  /* 0x000000201e1c7810 */ /* 0x000fe20007ffe0ff */
[----:B------:R-:W-:Y:S01]  /*0d80*/  IMAD.MOV R29, RZ, RZ, -R30 ;  /* 0x000000ffff1d7224 */ /* 0x000fe200078e0a1e */
[----:B------:R-:W-:-:S02]  /*0d90*/  LOP3.LUT R27, R27, 0x800000, RZ, 0xfc, !PT ;  /* 0x008000001b1b7812 */ /* 0x000fc400078efcff */
[----:B------:R-:W-:Y:S02]  /*0da0*/  FSETP.NEU.FTZ.AND P0, PT, R26, R5, PT ;  /* 0x000000051a00720b */ /* 0x000fe40003f1d000 */
[----:B------:R-:W-:Y:S02]  /*0db0*/  SHF.L.U32 R28, R27, R28, RZ ;  /* 0x0000001c1b1c7219 */ /* 0x000fe400000006ff */
[----:B------:R-:W-:Y:S02]  /*0dc0*/  SEL R26, R29, RZ, P3 ;  /* 0x000000ff1d1a7207 */ /* 0x000fe40001800000 */
[----:B------:R-:W-:Y:S02]  /*0dd0*/  ISETP.NE.AND P1, PT, R28, RZ, P1 ;  /* 0x000000ff1c00720c */ /* 0x000fe40000f25270 */
[----:B------:R-:W-:Y:S02]  /*0de0*/  SHF.R.U32.HI R26, RZ, R26, R27 ;  /* 0x0000001aff1a7219 */ /* 0x000fe4000001161b */
[----:B------:R-:W-:-:S02]  /*0df0*/  PLOP3.LUT P0, PT, P0, P1, PT, 0xf8, 0x8f ;  /* 0x00000000008f781c */ /* 0x000fc40000703f70 */
[----:B------:R-:W-:Y:S02]  /*0e00*/  SHF.R.U32.HI R28, RZ, 0x1, R26 ;  /* 0x00000001ff1c7819 */ /* 0x000fe4000001161a */
[----:B------:R-:W-:-:S04]  /*0e10*/  SEL R5, RZ, 0x1, !P0 ;  /* 0x00000001ff057807 */ /* 0x000fc80004000000 */
[----:B------:R-:W-:-:S04]  /*0e20*/  LOP3.LUT R5, R5, 0x1, R28, 0xf8, !PT ;  /* 0x0000000105057812 */ /* 0x000fc800078ef81c */
[----:B------:R-:W-:-:S04]  /*0e30*/  LOP3.LUT R5, R5, R26, RZ, 0xc0, !PT ;  /* 0x0000001a05057212 */ /* 0x000fc800078ec0ff */
[----:B------:R-:W-:-:S04]  /*0e40*/  IADD3 R5, PT, PT, R28, R5, RZ ;  /* 0x000000051c057210 */ /* 0x000fc80007ffe0ff */
[----:B------:R-:W-:Y:S01]  /*0e50*/  LOP3.LUT R0, R5, R0, RZ, 0xfc, !PT ;  /* 0x0000000005007212 */ /* 0x000fe200078efcff */
[----:B------:R-:W-:Y:S06]  /*0e60*/  BRA `(.L_x_30) ;  /* 0x0000000000107947 */ /* 0x000fec0003800000 */
.L_x_29:
[----:B------:R-:W-:-:S04]  /*0e70*/  LOP3.LUT R0, R0, 0x80000000, RZ, 0xc0, !PT ;  /* 0x8000000000007812 */ /* 0x000fc800078ec0ff */
[----:B------:R-:W-:Y:S01]  /*0e80*/  LOP3.LUT R0, R0, 0x7f800000, RZ, 0xfc, !PT ;  /* 0x7f80000000007812 */ /* 0x000fe200078efcff */
[----:B------:R-:W-:Y:S06]  /*0e90*/  BRA `(.L_x_30) ;  /* 0x0000000000047947 */ /* 0x000fec0003800000 */
.L_x_28:
[----:B------:R-:W-:-:S07]  /*0ea0*/  IMAD R0, R27, 0x800000, R0 ;  /* 0x008000001b007824 */ /* 0x000fce00078e0200 */
.L_x_30:
[----:B------:R-:W-:Y:S05]  /*0eb0*/  BSYNC.RECONVERGENT B2 ;  /* 0x0000000000027941 */ /* 0x000fea0003800200 */
.L_x_27:
[----:B------:R-:W-:Y:S05]  /*0ec0*/  BRA `(.L_x_31) ;  /* 0x0000000000207947 */ /* 0x000fea0003800000 */
.L_x_26:
[----:B------:R-:W-:-:S04]  /*0ed0*/  LOP3.LUT R0, R5, 0x80000000, R0, 0x48, !PT ;  /* 0x8000000005007812 */ /* 0x000fc800078e4800 */
[----:B------:R-:W-:Y:S01]  /*0ee0*/  LOP3.LUT R0, R0, 0x7f800000, RZ, 0xfc, !PT ;  /* 0x7f80000000007812 */ /* 0x000fe200078efcff */
[----:B------:R-:W-:Y:S06]  /*0ef0*/  BRA `(.L_x_31) ;  /* 0x0000000000147947 */ /* 0x000fec0003800000 */
.L_x_25:
[----:B------:R-:W-:Y:S01]  /*0f00*/  LOP3.LUT R0, R5, 0x80000000, R0, 0x48, !PT ;  /* 0x8000000005007812 */ /* 0x000fe200078e4800 */
[----:B------:R-:W-:Y:S06]  /*0f10*/  BRA `(.L_x_31) ;  /* 0x00000000000c7947 */ /* 0x000fec0003800000 */
.L_x_24:
[----:B------:R-:W0:Y:S01]  /*0f20*/  MUFU.RSQ R0, -QNAN ;  /* 0xffc0000000007908 */ /* 0x000e220000001400 */
[----:B------:R-:W-:Y:S05]  /*0f30*/  BRA `(.L_x_31) ;  /* 0x0000000000047947 */ /* 0x000fea0003800000 */
.L_x_23:
[----:B------:R-:W-:-:S07]  /*0f40*/  FADD.FTZ R0, R0, R5 ;  /* 0x0000000500007221 */ /* 0x000fce0000010000 */
.L_x_31:
[----:B------:R-:W-:Y:S05]  /*0f50*/  BSYNC.RECONVERGENT B1 ;  /* 0x0000000000017941 */ /* 0x000fea0003800200 */
.L_x_21:
[----:B------:R-:W-:Y:S01]  /*0f60*/  HFMA2 R27, -RZ, RZ, 0, 0 ;  /* 0x00000000ff1b7431 */ /* 0x000fe200000001ff */
[----:B------:R-:W-:-:S04]  /*0f70*/  MOV R26, R24 ;  /* 0x00000018001a7202 */ /* 0x000fc80000000f00 */
[----:B0-----:R-:W-:Y:S05]  /*0f80*/  RET.REL.NODEC R26 `(_Z12adamw_kernelPfPKfS_S_ifffffff) ;  /* 0xfffffff01a1c7950 */ /* 0x001fea0003c3ffff */
.L_x_32:
        /* <DEDUP_REMOVED lines=15> */
.L_x_34:


//--------------------- .nv.shared._Z19max_abs_diff_kernelPKfS0_iPf --------------------------
	.section	.nv.shared._Z19max_abs_diff_kernelPKfS0_iPf,"aw",@nobits
	.sectionflags	@""
	.align	16
	.zero		1024


//--------------------- .nv.shared.reserved.0     --------------------------
	.section	.nv.shared.reserved.0,"aw",@nobits
	.weak		__nv_reservedSMEM_offset_0_alias
	.size		__nv_reservedSMEM_offset_0_alias, 0, 64
	.other		__nv_reservedSMEM_offset_0_alias,@"STO_CUDA_RESERVED_SHARED STV_DEFAULT"
__nv_reservedSMEM_offset_0_alias:
	.zero		0
	.zero		64


//--------------------- .nv.shared._Z12adamw_kernelPfPKfS_S_ifffffff --------------------------
	.section	.nv.shared._Z12adamw_kernelPfPKfS_S_ifffffff,"aw",@nobits
	.sectionflags	@""
	.align	16
.nv.shared._Z12adamw_kernelPfPKfS_S_ifffffff:
	.zero		1056


//--------------------- .nv.constant0._Z19max_abs_diff_kernelPKfS0_iPf --------------------------
	.section	.nv.constant0._Z19max_abs_diff_kernelPKfS0_iPf,"a",@progbits
	.sectionflags	@""
	.align	4
.nv.constant0._Z19max_abs_diff_kernelPKfS0_iPf:
	.zero		928


//--------------------- .nv.constant0._Z12adamw_kernelPfPKfS_S_ifffffff --------------------------
	.section	.nv.constant0._Z12adamw_kernelPfPKfS_S_ifffffff,"a",@progbits
	.sectionflags	@""
	.align	4
.nv.constant0._Z12adamw_kernelPfPKfS_S_ifffffff:
	.zero		960


//--------------------- SYMBOLS --------------------------

	.type		.nv.reservedSmem.offset0,@object
	.size		.nv.reservedSmem.offset0,0x4
	.type		.nv.reservedSmem.cap,@object
	.size		.nv.reservedSmem.cap,0x4
